	.headerflags	@"EF_CUDA_TEXMODE_UNIFIED EF_CUDA_64BIT_ADDRESS EF_CUDA_ACCELERATORS EF_CUDA_SM90 EF_CUDA_VIRTUAL_SM(EF_CUDA_SM90)"
	.elftype	@"ET_EXEC"


//--------------------- .nv.info                  --------------------------
	.section	.nv.info,"",@"SHT_CUDA_INFO"
	.align	4


	//----- nvinfo : EIATTR_REGCOUNT
	.align		4
        /*0000*/ 	.byte	0x04, 0x2f
        /*0002*/ 	.short	(.L_1 - .L_0)
	.align		4
.L_0:
        /*0004*/ 	.word	index@(triton_poi_fused__unsafe_index_add_convolution_leaky_relu_mul_sub_21)
        /*0008*/ 	.word	0x00000020


	//----- nvinfo : EIATTR_MIN_STACK_SIZE
	.align		4
.L_1:
        /*000c*/ 	.byte	0x04, 0x12
        /*000e*/ 	.short	(.L_3 - .L_2)
	.align		4
.L_2:
        /*0010*/ 	.word	index@(triton_poi_fused__unsafe_index_add_convolution_leaky_relu_mul_sub_21)
        /*0014*/ 	.word	0x00000000


	//----- nvinfo : EIATTR_FRAME_SIZE
	.align		4
.L_3:
        /*0018*/ 	.byte	0x04, 0x11
        /*001a*/ 	.short	(.L_5 - .L_4)
	.align		4
.L_4:
        /*001c*/ 	.word	index@(triton_poi_fused__unsafe_index_add_convolution_leaky_relu_mul_sub_21)
        /*0020*/ 	.word	0x00000000


	//----- nvinfo : EIATTR_MIN_STACK_SIZE
	.align		4
.L_5:
        /*0024*/ 	.byte	0x04, 0x12
        /*0026*/ 	.short	(.L_7 - .L_6)
	.align		4
.L_6:
        /*0028*/ 	.word	index@(triton_poi_fused__unsafe_index_add_convolution_leaky_relu_mul_sub_21)
        /*002c*/ 	.word	0x00000000
.L_7:


//--------------------- .nv.info.triton_poi_fused__unsafe_index_add_convolution_leaky_relu_mul_sub_21 --------------------------
	.section	.nv.info.triton_poi_fused__unsafe_index_add_convolution_leaky_relu_mul_sub_21,"",@"SHT_CUDA_INFO"
	.sectionflags	@""
	.align	4


	//----- nvinfo : EIATTR_CUDA_API_VERSION
	.align		4
        /*0000*/ 	.byte	0x04, 0x37
        /*0002*/ 	.short	(.L_9 - .L_8)
.L_8:
        /*0004*/ 	.word	0x0000007c


	//----- nvinfo : EIATTR_KPARAM_INFO
	.align		4
.L_9:
        /*0008*/ 	.byte	0x04, 0x17
        /*000a*/ 	.short	(.L_11 - .L_10)
.L_10:
        /*000c*/ 	.word	0x00000000
        /*0010*/ 	.short	0x000a
        /*0012*/ 	.short	0x0050
        /*0014*/ 	.byte	0x00, 0xf0, 0x11, 0x00


	//----- nvinfo : EIATTR_KPARAM_INFO
	.align		4
.L_11:
        /*0018*/ 	.byte	0x04, 0x17
        /*001a*/ 	.short	(.L_13 - .L_12)
.L_12:
        /*001c*/ 	.word	0x00000000
        /*0020*/ 	.short	0x0009
        /*0022*/ 	.short	0x0048
        /*0024*/ 	.byte	0x00, 0xf4, 0x21, 0x00


	//----- nvinfo : EIATTR_KPARAM_INFO
	.align		4
.L_13:
        /*0028*/ 	.byte	0x04, 0x17
        /*002a*/ 	.short	(.L_15 - .L_14)
.L_14:
        /*002c*/ 	.word	0x00000000
        /*0030*/ 	.short	0x0008
        /*0032*/ 	.short	0x0040
        /*0034*/ 	.byte	0x00, 0xf4, 0x21, 0x00


	//----- nvinfo : EIATTR_KPARAM_INFO
	.align		4
.L_15:
        /*0038*/ 	.byte	0x04, 0x17
        /*003a*/ 	.short	(.L_17 - .L_16)
.L_16:
        /*003c*/ 	.word	0x00000000
        /*0040*/ 	.short	0x0007
        /*0042*/ 	.short	0x0038
        /*0044*/ 	.byte	0x00, 0xf4, 0x21, 0x00


	//----- nvinfo : EIATTR_KPARAM_INFO
	.align		4
.L_17:
        /*0048*/ 	.byte	0x04, 0x17
        /*004a*/ 	.short	(.L_19 - .L_18)
.L_18:
        /*004c*/ 	.word	0x00000000
        /*0050*/ 	.short	0x0006
        /*0052*/ 	.short	0x0030
        /*0054*/ 	.byte	0x00, 0xf4, 0x21, 0x00


	//----- nvinfo : EIATTR_KPARAM_INFO
	.align		4
.L_19:
        /*0058*/ 	.byte	0x04, 0x17
        /*005a*/ 	.short	(.L_21 - .L_20)
.L_20:
        /*005c*/ 	.word	0x00000000
        /*0060*/ 	.short	0x0005
        /*0062*/ 	.short	0x0028
        /*0064*/ 	.byte	0x00, 0xf4, 0x21, 0x00


	//----- nvinfo : EIATTR_KPARAM_INFO
	.align		4
.L_21:
        /*0068*/ 	.byte	0x04, 0x17
        /*006a*/ 	.short	(.L_23 - .L_22)
.L_22:
        /*006c*/ 	.word	0x00000000
        /*0070*/ 	.short	0x0004
        /*0072*/ 	.short	0x0020
        /*0074*/ 	.byte	0x00, 0xf4, 0x21, 0x00


	//----- nvinfo : EIATTR_KPARAM_INFO
	.align		4
.L_23:
        /*0078*/ 	.byte	0x04, 0x17
        /*007a*/ 	.short	(.L_25 - .L_24)
.L_24:
        /*007c*/ 	.word	0x00000000
        /*0080*/ 	.short	0x0003
        /*0082*/ 	.short	0x0018
        /*0084*/ 	.byte	0x00, 0xf4, 0x21, 0x00


	//----- nvinfo : EIATTR_KPARAM_INFO
	.align		4
.L_25:
        /*0088*/ 	.byte	0x04, 0x17
        /*008a*/ 	.short	(.L_27 - .L_26)
.L_26:
        /*008c*/ 	.word	0x00000000
        /*0090*/ 	.short	0x0002
        /*0092*/ 	.short	0x0010
        /*0094*/ 	.byte	0x00, 0xf4, 0x21, 0x00


	//----- nvinfo : EIATTR_KPARAM_INFO
	.align		4
.L_27:
        /*0098*/ 	.byte	0x04, 0x17
        /*009a*/ 	.short	(.L_29 - .L_28)
.L_28:
        /*009c*/ 	.word	0x00000000
        /*00a0*/ 	.short	0x0001
        /*00a2*/ 	.short	0x0008
        /*00a4*/ 	.byte	0x00, 0xf4, 0x21, 0x00


	//----- nvinfo : EIATTR_KPARAM_INFO
	.align		4
.L_29:
        /*00a8*/ 	.byte	0x04, 0x17
        /*00aa*/ 	.short	(.L_31 - .L_30)
.L_30:
        /*00ac*/ 	.word	0x00000000
        /*00b0*/ 	.short	0x0000
        /*00b2*/ 	.short	0x0000
        /*00b4*/ 	.byte	0x00, 0xf4, 0x21, 0x00


	//----- nvinfo : EIATTR_SPARSE_MMA_MASK
	.align		4
.L_31:
        /*00b8*/ 	.byte	0x03, 0x50
        /*00ba*/ 	.short	0x0000


	//----- nvinfo : EIATTR_MAXREG_COUNT
	.align		4
        /*00bc*/ 	.byte	0x03, 0x1b
        /*00be*/ 	.short	0x00ff


	//----- nvinfo : EIATTR_EXIT_INSTR_OFFSETS
	.align		4
        /*00c0*/ 	.byte	0x04, 0x1c
        /*00c2*/ 	.short	(.L_33 - .L_32)


	//   ....[0]....
.L_32:
        /*00c4*/ 	.word	0x00000b30


	//----- nvinfo : EIATTR_REQNTID
	.align		4
.L_33:
        /*00c8*/ 	.byte	0x04, 0x10
        /*00ca*/ 	.short	(.L_35 - .L_34)
.L_34:
        /*00cc*/ 	.word	0x00000100
        /*00d0*/ 	.word	0x00000001
        /*00d4*/ 	.word	0x00000001


	//----- nvinfo : EIATTR_CBANK_PARAM_SIZE
	.align		4
.L_35:
        /*00d8*/ 	.byte	0x03, 0x19
        /*00da*/ 	.short	0x0054


	//----- nvinfo : EIATTR_PARAM_CBANK
	.align		4
        /*00dc*/ 	.byte	0x04, 0x0a
        /*00de*/ 	.short	(.L_37 - .L_36)
	.align		4
.L_36:
        /*00e0*/ 	.word	index@(.nv.constant0.triton_poi_fused__unsafe_index_add_convolution_leaky_relu_mul_sub_21)
        /*00e4*/ 	.short	0x0210
        /*00e6*/ 	.short	0x0054


	//----- nvinfo : EIATTR_SW_WAR
	.align		4
.L_37:
        /*00e8*/ 	.byte	0x04, 0x36
        /*00ea*/ 	.short	(.L_39 - .L_38)
.L_38:
        /*00ec*/ 	.word	0x00000008
.L_39:


//--------------------- .nv.callgraph             --------------------------
	.section	.nv.callgraph,"",@"SHT_CUDA_CALLGRAPH"
	.align	4
	.sectionentsize	8
	.align		4
        /*0000*/ 	.word	0x00000000
	.align		4
        /*0004*/ 	.word	0xffffffff
	.align		4
        /*0008*/ 	.word	0x00000000
	.align		4
        /*000c*/ 	.word	0xfffffffe
	.align		4
        /*0010*/ 	.word	0x00000000
	.align		4
        /*0014*/ 	.word	0xfffffffd
	.align		4
        /*0018*/ 	.word	0x00000000
	.align		4
        /*001c*/ 	.word	0xfffffffc


//--------------------- .text.triton_poi_fused__unsafe_index_add_convolution_leaky_relu_mul_sub_21 --------------------------
	.section	.text.triton_poi_fused__unsafe_index_add_convolution_leaky_relu_mul_sub_21,"ax",@progbits
	.align	128
        .global         triton_poi_fused__unsafe_index_add_convolution_leaky_relu_mul_sub_21
        .type           triton_poi_fused__unsafe_index_add_convolution_leaky_relu_mul_sub_21,@function
        .size           triton_poi_fused__unsafe_index_add_convolution_leaky_relu_mul_sub_21,(.L_x_1 - triton_poi_fused__unsafe_index_add_convolution_leaky_relu_mul_sub_21)
        .other          triton_poi_fused__unsafe_index_add_convolution_leaky_relu_mul_sub_21,@"STO_CUDA_ENTRY STV_DEFAULT"
triton_poi_fused__unsafe_index_add_convolution_leaky_relu_mul_sub_21:
.text.triton_poi_fused__unsafe_index_add_convolution_leaky_relu_mul_sub_21:
[----:B------:R-:W-:Y:S01]  /*0000*/  LDC R1, c[0x0][0x28] ;  /* 0x00000a00ff017b82 */ /* 0x000fe20000000800 */
[----:B------:R-:W1:Y:S07]  /*0010*/  S2R R0, SR_TID.X ;  /* 0x0000000000007919 */ /* 0x000e6e0000002100 */
[----:B------:R-:W2:Y:S01]  /*0020*/  LDC.64 R18, c[0x0][0x218] ;  /* 0x00008600ff127b82 */ /* 0x000ea20000000a00 */
[----:B------:R-:W-:Y:S01]  /*0030*/  ULDC.64 UR4, c[0x0][0x208] ;  /* 0x0000820000047ab9 */ /* 0x000fe20000000a00 */
[----:B------:R-:W-:Y:S01]  /*0040*/  ULDC.64 UR8, c[0x0][0x230] ;  /* 0x00008c0000087ab9 */ /* 0x000fe20000000a00 */
[----:B------:R-:W3:Y:S01]  /*0050*/  S2R R3, SR_CTAID.X ;  /* 0x0000000000037919 */ /* 0x000ee20000002500 */
[----:B------:R-:W-:-:S04]  /*0060*/  ULDC.64 UR6, c[0x0][0x228] ;  /* 0x00008a0000067ab9 */ /* 0x000fc80000000a00 */
[----:B------:R-:W4:Y:S08]  /*0070*/  LDC.64 R6, c[0x0][0x240] ;  /* 0x00009000ff067b82 */ /* 0x000f300000000a00 */
[----:B------:R-:W5:Y:S08]  /*0080*/  LDC.64 R8, c[0x0][0x220] ;  /* 0x00008800ff087b82 */ /* 0x000f700000000a00 */
[----:B------:R-:W5:Y:S01]  /*0090*/  LDC.64 R16, c[0x0][0x238] ;  /* 0x00008e00ff107b82 */ /* 0x000f620000000a00 */
[----:B-1----:R-:W-:-:S05]  /*00a0*/  IMAD.SHL.U32 R0, R0, 0x2, RZ ;  /* 0x0000000200007824 */ /* 0x002fca00078e00ff */
[----:B------:R-:W-:-:S05]  /*00b0*/  LOP3.LUT R0, R0, 0x1fe, RZ, 0xc0, !PT ;  /* 0x000001fe00007812 */ /* 0x000fca00078ec0ff */
[----:B---3--:R-:W-:-:S05]  /*00c0*/  IMAD R0, R3, 0x200, R0 ;  /* 0x0000020003007824 */ /* 0x008fca00078e0200 */
[----:B------:R-:W-:-:S04]  /*00d0*/  SHF.R.S32.HI R5, RZ, 0x1f, R0 ;  /* 0x0000001fff057819 */ /* 0x000fc80000011400 */
[----:B------:R-:W-:-:S04]  /*00e0*/  LEA.HI R5, R5, R0, RZ, 0x3 ;  /* 0x0000000005057211 */ /* 0x000fc800078f18ff */
[----:B------:R-:W-:Y:S02]  /*00f0*/  SHF.R.S32.HI R2, RZ, 0x3, R5 ;  /* 0x00000003ff027819 */ /* 0x000fe40000011405 */
[----:B------:R-:W-:Y:S02]  /*0100*/  LOP3.LUT R5, R5, 0xfffffff8, RZ, 0xc0, !PT ;  /* 0xfffffff805057812 */ /* 0x000fe400078ec0ff */
[----:B------:R-:W-:-:S04]  /*0110*/  LEA.HI R4, R2, R2, RZ, 0x3 ;  /* 0x0000000202047211 */ /* 0x000fc800078f18ff */
[----:B------:R-:W-:-:S05]  /*0120*/  LOP3.LUT R11, R4, 0xfffffff8, RZ, 0xc0, !PT ;  /* 0xfffffff8040b7812 */ /* 0x000fca00078ec0ff */
[----:B------:R-:W-:-:S04]  /*0130*/  IMAD.IADD R2, R2, 0x1, -R11 ;  /* 0x0000000102027824 */ /* 0x000fc800078e0a0b */
[----:B--2---:R-:W-:-:S04]  /*0140*/  IMAD.WIDE R18, R2, 0x8, R18 ;  /* 0x0000000802127825 */ /* 0x004fc800078e0212 */
[----:B----4-:R-:W-:Y:S02]  /*0150*/  IMAD.WIDE R6, R2, 0x8, R6 ;  /* 0x0000000802067825 */ /* 0x010fe400078e0206 */
[----:B------:R-:W2:Y:S02]  /*0160*/  LDG.E.EL.64 R18, desc[UR4][R18.64] ;  /* 0x0000000412127981 */ /* 0x000ea4000c2e1b00 */
[----:B------:R-:W-:Y:S02]  /*0170*/  IMAD.IADD R4, R0, 0x1, -R5 ;  /* 0x0000000100047824 */ /* 0x000fe400078e0a05 */
[----:B------:R-:W3:Y:S02]  /*0180*/  LDG.E.EL.64 R6, desc[UR4][R6.64] ;  /* 0x0000000406067981 */ /* 0x000ee4000c2e1b00 */
[C---:B-----5:R-:W-:Y:S02]  /*0190*/  IMAD.WIDE R12, R4.reuse, 0x8, R8 ;  /* 0x00000008040c7825 */ /* 0x060fe400078e0208 */
[----:B------:R-:W1:Y:S04]  /*01a0*/  LDC.64 R8, c[0x0][0x248] ;  /* 0x00009200ff087b82 */ /* 0x000e680000000a00 */
[----:B------:R-:W4:Y:S01]  /*01b0*/  LDG.E.EL.128 R12, desc[UR4][R12.64] ;  /* 0x000000040c0c7981 */ /* 0x000f22000c2e1d00 */
[----:B-1----:R-:W-:-:S06]  /*01c0*/  IMAD.WIDE R8, R4, 0x8, R8 ;  /* 0x0000000804087825 */ /* 0x002fcc00078e0208 */
[----:B------:R-:W5:Y:S01]  /*01d0*/  LDG.E.EL.128 R8, desc[UR4][R8.64] ;  /* 0x0000000408087981 */ /* 0x000f62000c2e1d00 */
[----:B------:R-:W-:-:S04]  /*01e0*/  SHF.R.S32.HI R3, RZ, 0x16, R3 ;  /* 0x00000016ff037819 */ /* 0x000fc80000011403 */
[----:B------:R-:W-:-:S04]  /*01f0*/  SGXT R3, R3, 0x1 ;  /* 0x000000010303781a */ /* 0x000fc80000000200 */
[----:B------:R-:W-:Y:S02]  /*0200*/  LEA.HI R20, R3, R0, RZ, 0x6 ;  /* 0x0000000003147211 */ /* 0x000fe400078f30ff */
[----:B--2---:R-:W-:-:S04]  /*0210*/  SHF.R.U32.HI R5, RZ, 0x1d, R19 ;  /* 0x0000001dff057819 */ /* 0x004fc80000011613 */
[----:B------:R-:W-:Y:S02]  /*0220*/  LOP3.LUT R3, R5, 0x4, RZ, 0xc0, !PT ;  /* 0x0000000405037812 */ /* 0x000fe400078ec0ff */
[----:B---3--:R-:W-:Y:S02]  /*0230*/  SHF.R.U32.HI R21, RZ, 0x1d, R7 ;  /* 0x0000001dff157819 */ /* 0x008fe40000011607 */
[----:B------:R-:W-:Y:S02]  /*0240*/  IADD3 R3, P0, R18, R3, RZ ;  /* 0x0000000312037210 */ /* 0x000fe40007f1e0ff */
[----:B------:R-:W-:Y:S02]  /*0250*/  LOP3.LUT R21, R21, 0x4, RZ, 0xc0, !PT ;  /* 0x0000000415157812 */ /* 0x000fe400078ec0ff */
[--C-:B------:R-:W-:Y:S02]  /*0260*/  SHF.R.S32.HI R5, RZ, 0x6, R20.reuse ;  /* 0x00000006ff057819 */ /* 0x100fe40000011414 */
[----:B------:R-:W-:Y:S01]  /*0270*/  SHF.R.S32.HI R18, RZ, 0x1f, R20 ;  /* 0x0000001fff127819 */ /* 0x000fe20000011414 */
[----:B------:R-:W-:Y:S01]  /*0280*/  IMAD.X R20, RZ, RZ, R19, P0 ;  /* 0x000000ffff147224 */ /* 0x000fe200000e0613 */
[----:B------:R-:W-:Y:S01]  /*0290*/  IADD3 R19, P0, R6, R21, RZ ;  /* 0x0000001506137210 */ /* 0x000fe20007f1e0ff */
[----:B------:R-:W-:Y:S01]  /*02a0*/  IMAD.SHL.U32 R24, R5, 0x10, RZ ;  /* 0x0000001005187824 */ /* 0x000fe200078e00ff */
[----:B----4-:R-:W-:-:S02]  /*02b0*/  SHF.R.U32.HI R21, RZ, 0x1d, R13 ;  /* 0x0000001dff157819 */ /* 0x010fc4000001160d */
[----:B------:R-:W-:Y:S01]  /*02c0*/  LEA.HI R18, R18, R5, RZ, 0x9 ;  /* 0x0000000512127211 */ /* 0x000fe200078f48ff */
[----:B------:R-:W-:Y:S01]  /*02d0*/  IMAD.X R23, RZ, RZ, R7, P0 ;  /* 0x000000ffff177224 */ /* 0x000fe200000e0607 */
[----:B------:R-:W-:Y:S02]  /*02e0*/  LOP3.LUT R21, R21, 0x4, RZ, 0xc0, !PT ;  /* 0x0000000415157812 */ /* 0x000fe400078ec0ff */
[----:B------:R-:W-:Y:S02]  /*02f0*/  LOP3.LUT R22, R18, 0xfffffe00, RZ, 0xc0, !PT ;  /* 0xfffffe0012167812 */ /* 0x000fe400078ec0ff */
[----:B------:R-:W-:Y:S02]  /*0300*/  SHF.R.S32.HI R26, RZ, 0x1f, R24 ;  /* 0x0000001fff1a7819 */ /* 0x000fe40000011418 */
[-C--:B------:R-:W-:Y:S02]  /*0310*/  LEA R7, P2, R19, R24.reuse, 0x2 ;  /* 0x0000001813077211 */ /* 0x080fe400078410ff */
[----:B------:R-:W-:Y:S01]  /*0320*/  IADD3 R18, P0, R12, R21, RZ ;  /* 0x000000150c127210 */ /* 0x000fe20007f1e0ff */
[----:B------:R-:W-:Y:S01]  /*0330*/  IMAD.IADD R21, R5, 0x1, -R22 ;  /* 0x0000000105157824 */ /* 0x000fe200078e0a16 */
[----:B------:R-:W-:-:S02]  /*0340*/  LEA R6, P1, R3, R24, 0x2 ;  /* 0x0000001803067211 */ /* 0x000fc400078210ff */
[-C--:B------:R-:W-:Y:S01]  /*0350*/  LEA.HI.X R5, R19, R26.reuse, R23, 0x2, P2 ;  /* 0x0000001a13057211 */ /* 0x080fe200010f1417 */
[----:B------:R-:W-:Y:S01]  /*0360*/  IMAD.X R22, RZ, RZ, R13, P0 ;  /* 0x000000ffff167224 */ /* 0x000fe200000e060d */
[----:B------:R-:W-:Y:S01]  /*0370*/  SHF.R.U32.HI R19, RZ, 0x1d, R15 ;  /* 0x0000001dff137819 */ /* 0x000fe2000001160f */
[----:B0-----:R-:W-:Y:S01]  /*0380*/  IMAD.WIDE R12, R21, 0x4, R16 ;  /* 0x00000004150c7825 */ /* 0x001fe200078e0210 */
[----:B------:R-:W-:Y:S02]  /*0390*/  LEA.HI.X R3, R3, R26, R20, 0x2, P1 ;  /* 0x0000001a03037211 */ /* 0x000fe400008f1414 */
[----:B------:R-:W-:Y:S02]  /*03a0*/  IADD3 R20, P0, R6, R18, RZ ;  /* 0x0000001206147210 */ /* 0x000fe40007f1e0ff */
[----:B------:R-:W-:Y:S01]  /*03b0*/  LOP3.LUT R19, R19, 0x4, RZ, 0xc0, !PT ;  /* 0x0000000413137812 */ /* 0x000fe200078ec0ff */
[----:B------:R-:W2:Y:S01]  /*03c0*/  LDG.E.EL R12, desc[UR4][R12.64] ;  /* 0x000000040c0c7981 */ /* 0x000ea2000c2e1900 */
[----:B------:R-:W-:Y:S01]  /*03d0*/  LEA R28, P2, R20, UR8, 0x2 ;  /* 0x00000008141c7c11 */ /* 0x000fe2000f8410ff */
[----:B------:R-:W-:Y:S01]  /*03e0*/  IMAD.X R21, R3, 0x1, R22, P0 ;  /* 0x0000000103157824 */ /* 0x000fe200000e0616 */
[----:B------:R-:W-:-:S02]  /*03f0*/  IADD3 R19, P0, R14, R19, RZ ;  /* 0x000000130e137210 */ /* 0x000fc40007f1e0ff */
[----:B------:R-:W-:Y:S02]  /*0400*/  IADD3 R16, P1, R20, UR6, RZ ;  /* 0x0000000614107c10 */ /* 0x000fe4000ff3e0ff */
[----:B------:R-:W-:Y:S01]  /*0410*/  LEA.HI.X R29, R20, UR9, R21, 0x2, P2 ;  /* 0x00000009141d7c11 */ /* 0x000fe200090f1415 */
[----:B------:R-:W-:Y:S01]  /*0420*/  IMAD.X R20, RZ, RZ, R15, P0 ;  /* 0x000000ffff147224 */ /* 0x000fe200000e060f */
[----:B------:R-:W-:Y:S02]  /*0430*/  IADD3.X R17, R21, UR7, RZ, P1, !PT ;  /* 0x0000000715117c10 */ /* 0x000fe40008ffe4ff */
[----:B------:R-:W-:Y:S01]  /*0440*/  IADD3 R18, P0, R7, R18, RZ ;  /* 0x0000001207127210 */ /* 0x000fe20007f1e0ff */
[----:B------:R-:W2:Y:S01]  /*0450*/  LDG.E.EL R21, desc[UR4][R28.64] ;  /* 0x000000041c157981 */ /* 0x000ea2000c2e1900 */
[----:B------:R-:W-:-:S03]  /*0460*/  IADD3 R15, P1, R7, R19, RZ ;  /* 0x00000013070f7210 */ /* 0x000fc60007f3e0ff */
[----:B------:R0:W3:Y:S01]  /*0470*/  LDG.E.EL.U8 R14, desc[UR4][R16.64] ;  /* 0x00000004100e7981 */ /* 0x0000e2000c2e1100 */
[C---:B------:R-:W-:Y:S01]  /*0480*/  IMAD.X R25, R5.reuse, 0x1, R22, P0 ;  /* 0x0000000105197824 */ /* 0x040fe200000e0616 */
[----:B------:R-:W-:Y:S01]  /*0490*/  IADD3 R22, P0, R18, UR6, RZ ;  /* 0x0000000612167c10 */ /* 0x000fe2000ff1e0ff */
[----:B------:R-:W-:Y:S01]  /*04a0*/  IMAD.X R27, R5, 0x1, R20, P1 ;  /* 0x00000001051b7824 */ /* 0x000fe200008e0614 */
[----:B------:R-:W-:Y:S02]  /*04b0*/  LEA R24, P3, R15, UR8, 0x2 ;  /* 0x000000080f187c11 */ /* 0x000fe4000f8610ff */
[C---:B0-----:R-:W-:Y:S02]  /*04c0*/  LEA R16, P2, R18.reuse, UR8, 0x2 ;  /* 0x0000000812107c11 */ /* 0x041fe4000f8410ff */
[----:B------:R-:W-:Y:S02]  /*04d0*/  IADD3.X R23, R25, UR7, RZ, P0, !PT ;  /* 0x0000000719177c10 */ /* 0x000fe400087fe4ff */
[----:B------:R-:W-:-:S02]  /*04e0*/  LEA.HI.X R17, R18, UR9, R25, 0x2, P2 ;  /* 0x0000000912117c11 */ /* 0x000fc400090f1419 */
[----:B------:R-:W-:Y:S01]  /*04f0*/  IADD3 R26, P1, R15, UR6, RZ ;  /* 0x000000060f1a7c10 */ /* 0x000fe2000ff3e0ff */
[----:B------:R0:W4:Y:S01]  /*0500*/  LDG.E.EL.U8 R18, desc[UR4][R22.64] ;  /* 0x0000000416127981 */ /* 0x000122000c2e1100 */
[----:B------:R-:W-:Y:S02]  /*0510*/  LEA.HI.X R25, R15, UR9, R27, 0x2, P3 ;  /* 0x000000090f197c11 */ /* 0x000fe400098f141b */
[----:B-----5:R-:W-:Y:S01]  /*0520*/  SHF.R.U32.HI R28, RZ, 0x1d, R9 ;  /* 0x0000001dff1c7819 */ /* 0x020fe20000011609 */
[----:B------:R1:W5:Y:S01]  /*0530*/  LDG.E.EL R15, desc[UR4][R16.64] ;  /* 0x00000004100f7981 */ /* 0x000362000c2e1900 */
[----:B------:R-:W-:Y:S02]  /*0540*/  SHF.R.U32.HI R29, RZ, 0x1d, R11 ;  /* 0x0000001dff1d7819 */ /* 0x000fe4000001160b */
[----:B------:R-:W-:Y:S02]  /*0550*/  IADD3.X R27, R27, UR7, RZ, P1, !PT ;  /* 0x000000071b1b7c10 */ /* 0x000fe40008ffe4ff */
[----:B0-----:R-:W-:-:S03]  /*0560*/  LOP3.LUT R23, R28, 0x4, RZ, 0xc0, !PT ;  /* 0x000000041c177812 */ /* 0x001fc600078ec0ff */
[----:B------:R0:W5:Y:S01]  /*0570*/  LDG.E.EL.U8 R13, desc[UR4][R26.64] ;  /* 0x000000041a0d7981 */ /* 0x000162000c2e1100 */
[----:B-1----:R-:W-:Y:S02]  /*0580*/  IADD3 R17, P0, R6, R19, RZ ;  /* 0x0000001306117210 */ /* 0x002fe40007f1e0ff */
[----:B------:R-:W-:Y:S01]  /*0590*/  IADD3 R22, P2, R8, R23, RZ ;  /* 0x0000001708167210 */ /* 0x000fe20007f5e0ff */
[----:B------:R1:W5:Y:S02]  /*05a0*/  LDG.E.EL R19, desc[UR4][R24.64] ;  /* 0x0000000418137981 */ /* 0x000364000c2e1900 */
[----:B------:R-:W-:Y:S01]  /*05b0*/  IMAD.X R20, R3, 0x1, R20, P0 ;  /* 0x0000000103147824 */ /* 0x000fe200000e0614 */
[----:B------:R-:W-:Y:S02]  /*05c0*/  IADD3 R28, P0, R17, UR6, RZ ;  /* 0x00000006111c7c10 */ /* 0x000fe4000ff1e0ff */
[----:B------:R-:W-:Y:S02]  /*05d0*/  LEA R16, P1, R17, UR8, 0x2 ;  /* 0x0000000811107c11 */ /* 0x000fe4000f8210ff */
[----:B------:R-:W-:Y:S01]  /*05e0*/  LOP3.LUT R23, R29, 0x4, RZ, 0xc0, !PT ;  /* 0x000000041d177812 */ /* 0x000fe200078ec0ff */
[----:B0-----:R-:W-:Y:S01]  /*05f0*/  IMAD.X R26, RZ, RZ, R9, P2 ;  /* 0x000000ffff1a7224 */ /* 0x001fe200010e0609 */
[----:B------:R-:W-:-:S02]  /*0600*/  IADD3.X R29, R20, UR7, RZ, P0, !PT ;  /* 0x00000007141d7c10 */ /* 0x000fc400087fe4ff */
[----:B------:R-:W-:Y:S02]  /*0610*/  LEA.HI.X R17, R17, UR9, R20, 0x2, P1 ;  /* 0x0000000911117c11 */ /* 0x000fe400088f1414 */
[----:B------:R-:W-:Y:S01]  /*0620*/  IADD3 R23, P0, R10, R23, RZ ;  /* 0x000000170a177210 */ /* 0x000fe20007f1e0ff */
[----:B------:R0:W5:Y:S01]  /*0630*/  LDG.E.EL.U8 R20, desc[UR4][R28.64] ;  /* 0x000000041c147981 */ /* 0x000162000c2e1100 */
[----:B------:R-:W-:-:S03]  /*0640*/  IADD3 R9, P1, R22, R7, RZ ;  /* 0x0000000716097210 */ /* 0x000fc60007f3e0ff */
[----:B-1----:R-:W-:Y:S01]  /*0650*/  IMAD.X R24, RZ, RZ, R11, P0 ;  /* 0x000000ffff187224 */ /* 0x002fe200000e060b */
[----:B------:R1:W5:Y:S01]  /*0660*/  LDG.E.EL R17, desc[UR4][R16.64] ;  /* 0x0000000410117981 */ /* 0x000362000c2e1900 */
[----:B------:R-:W-:Y:S01]  /*0670*/  IMAD.X R11, R26, 0x1, R5, P1 ;  /* 0x000000011a0b7824 */ /* 0x000fe200008e0605 */
[C---:B------:R-:W-:Y:S02]  /*0680*/  LEA R8, P1, R9.reuse, UR8, 0x2 ;  /* 0x0000000809087c11 */ /* 0x040fe4000f8210ff */
[----:B------:R-:W-:Y:S02]  /*0690*/  IADD3 R10, P0, R9, UR6, RZ ;  /* 0x00000006090a7c10 */ /* 0x000fe4000ff1e0ff */
[----:B------:R-:W-:Y:S02]  /*06a0*/  LEA.HI.X R9, R9, UR9, R11, 0x2, P1 ;  /* 0x0000000909097c11 */ /* 0x000fe400088f140b */
[----:B------:R-:W-:Y:S02]  /*06b0*/  IADD3 R25, P1, R22, R6, RZ ;  /* 0x0000000616197210 */ /* 0x000fe40007f3e0ff */
[----:B------:R-:W-:Y:S01]  /*06c0*/  IADD3.X R11, R11, UR7, RZ, P0, !PT ;  /* 0x000000070b0b7c10 */ /* 0x000fe200087fe4ff */
[----:B------:R1:W5:Y:S01]  /*06d0*/  LDG.E.EL R29, desc[UR4][R8.64] ;  /* 0x00000004081d7981 */ /* 0x000362000c2e1900 */
[----:B------:R-:W-:-:S02]  /*06e0*/  IADD3 R27, P0, R23, R7, RZ ;  /* 0x00000007171b7210 */ /* 0x000fc40007f1e0ff */
[----:B0-----:R-:W-:Y:S01]  /*06f0*/  IADD3 R28, P2, R23, R6, RZ ;  /* 0x00000006171c7210 */ /* 0x001fe20007f5e0ff */
[----:B------:R-:W-:Y:S01]  /*0700*/  IMAD.X R23, R26, 0x1, R3, P1 ;  /* 0x000000011a177824 */ /* 0x000fe200008e0603 */
[C---:B------:R-:W-:Y:S01]  /*0710*/  LEA R6, P4, R25.reuse, UR8, 0x2 ;  /* 0x0000000819067c11 */ /* 0x040fe2000f8810ff */
[C---:B-1----:R-:W-:Y:S01]  /*0720*/  IMAD.X R16, R24.reuse, 0x1, R5, P0 ;  /* 0x0000000118107824 */ /* 0x042fe200000e0605 */
[----:B------:R-:W5:Y:S02]  /*0730*/  LDG.E.EL.U8 R10, desc[UR4][R10.64] ;  /* 0x000000040a0a7981 */ /* 0x000f64000c2e1100 */
[----:B------:R-:W-:Y:S02]  /*0740*/  LEA.HI.X R7, R25, UR9, R23, 0x2, P4 ;  /* 0x0000000919077c11 */ /* 0x000fe4000a0f1417 */
[----:B------:R-:W-:Y:S01]  /*0750*/  IADD3 R8, P0, R27, UR6, RZ ;  /* 0x000000061b087c10 */ /* 0x000fe2000ff1e0ff */
[----:B------:R-:W-:Y:S01]  /*0760*/  IMAD.X R3, R24, 0x1, R3, P2 ;  /* 0x0000000118037824 */ /* 0x000fe200010e0603 */
[----:B------:R-:W-:-:S02]  /*0770*/  LEA R26, P1, R27, UR8, 0x2 ;  /* 0x000000081b1a7c11 */ /* 0x000fc4000f8210ff */
[----:B------:R-:W-:Y:S01]  /*0780*/  IADD3.X R9, R16, UR7, RZ, P0, !PT ;  /* 0x0000000710097c10 */ /* 0x000fe200087fe4ff */
[----:B------:R0:W5:Y:S01]  /*0790*/  LDG.E.EL R11, desc[UR4][R6.64] ;  /* 0x00000004060b7981 */ /* 0x000162000c2e1900 */
[----:B------:R-:W-:Y:S02]  /*07a0*/  IADD3 R22, P3, R25, UR6, RZ ;  /* 0x0000000619167c10 */ /* 0x000fe4000ff7e0ff */
[----:B------:R-:W-:Y:S01]  /*07b0*/  LEA.HI.X R27, R27, UR9, R16, 0x2, P1 ;  /* 0x000000091b1b7c11 */ /* 0x000fe200088f1410 */
[----:B------:R-:W1:Y:S01]  /*07c0*/  LDC.64 R24, c[0x0][0x250] ;  /* 0x00009400ff187b82 */ /* 0x000e620000000a00 */
[----:B------:R0:W5:Y:S02]  /*07d0*/  LDG.E.EL.U8 R16, desc[UR4][R8.64] ;  /* 0x0000000408107981 */ /* 0x000164000c2e1100 */
[----:B0-----:R-:W-:Y:S02]  /*07e0*/  IADD3 R6, P0, R28, UR6, RZ ;  /* 0x000000061c067c10 */ /* 0x001fe4000ff1e0ff */
[----:B------:R-:W5:Y:S02]  /*07f0*/  LDG.E.EL R27, desc[UR4][R26.64] ;  /* 0x000000041a1b7981 */ /* 0x000f64000c2e1900 */
[----:B------:R-:W-:-:S02]  /*0800*/  IADD3.X R7, R3, UR7, RZ, P0, !PT ;  /* 0x0000000703077c10 */ /* 0x000fc400087fe4ff */
[C---:B------:R-:W-:Y:S02]  /*0810*/  LEA R8, P0, R28.reuse, UR8, 0x2 ;  /* 0x000000081c087c11 */ /* 0x040fe4000f8010ff */
[----:B------:R-:W-:Y:S02]  /*0820*/  IADD3.X R23, R23, UR7, RZ, P3, !PT ;  /* 0x0000000717177c10 */ /* 0x000fe40009ffe4ff */
[----:B------:R-:W-:Y:S02]  /*0830*/  LEA.HI.X R9, R28, UR9, R3, 0x2, P0 ;  /* 0x000000091c097c11 */ /* 0x000fe400080f1403 */
[----:B------:R0:W5:Y:S04]  /*0840*/  LDG.E.EL.U8 R3, desc[UR4][R6.64] ;  /* 0x0000000406037981 */ /* 0x000168000c2e1100 */
[----:B------:R-:W5:Y:S01]  /*0850*/  LDG.E.EL.U8 R22, desc[UR4][R22.64] ;  /* 0x0000000416167981 */ /* 0x000f62000c2e1100 */
[----:B0-----:R-:W0:Y:S03]  /*0860*/  LDC.64 R6, c[0x0][0x258] ;  /* 0x00009600ff067b82 */ /* 0x001e260000000a00 */
[----:B------:R0:W5:Y:S01]  /*0870*/  LDG.E.EL R23, desc[UR4][R8.64] ;  /* 0x0000000408177981 */ /* 0x000162000c2e1900 */
[----:B-1----:R-:W-:-:S06]  /*0880*/  IMAD.WIDE R4, R4, 0x4, R24 ;  /* 0x0000000404047825 */ /* 0x002fcc00078e0218 */
[----:B------:R-:W5:Y:S01]  /*0890*/  LDG.E.EL.64 R4, desc[UR4][R4.64] ;  /* 0x0000000404047981 */ /* 0x000f62000c2e1b00 */
[----:B0-----:R-:W-:-:S06]  /*08a0*/  IMAD.WIDE R24, R2, 0x4, R6 ;  /* 0x0000000402187825 */ /* 0x001fcc00078e0206 */
[----:B------:R-:W5:Y:S01]  /*08b0*/  LDG.E.EL R24, desc[UR4][R24.64] ;  /* 0x0000000418187981 */ /* 0x000f62000c2e1900 */
[----:B---3--:R-:W-:Y:S01]  /*08c0*/  ISETP.NE.AND P6, PT, R14, RZ, PT ;  /* 0x000000ff0e00720c */ /* 0x008fe20003fc5270 */
[----:B--2---:R-:W-:-:S12]  /*08d0*/  FADD R21, R12, R21 ;  /* 0x000000150c157221 */ /* 0x004fd80000000000 */
[----:B------:R-:W-:Y:S01]  /*08e0*/  @!P6 FMUL R21, R21, 0.10000000149011611938 ;  /* 0x3dcccccd1515e820 */ /* 0x000fe20000400000 */
[----:B----4-:R-:W-:Y:S02]  /*08f0*/  ISETP.NE.AND P5, PT, R18, RZ, PT ;  /* 0x000000ff1200720c */ /* 0x010fe40003fa5270 */
[----:B-----5:R-:W-:Y:S01]  /*0900*/  ISETP.NE.AND P2, PT, R13, RZ, PT ;  /* 0x000000ff0d00720c */ /* 0x020fe20003f45270 */
[----:B------:R-:W-:-:S10]  /*0910*/  FADD R15, R12, R15 ;  /* 0x0000000f0c0f7221 */ /* 0x000fd40000000000 */
[----:B------:R-:W-:Y:S01]  /*0920*/  @!P5 FMUL R15, R15, 0.10000000149011611938 ;  /* 0x3dcccccd0f0fd820 */ /* 0x000fe20000400000 */
[----:B------:R-:W-:Y:S01]  /*0930*/  ISETP.NE.AND P1, PT, R20, RZ, PT ;  /* 0x000000ff1400720c */ /* 0x000fe20003f25270 */
[----:B------:R-:W-:Y:S01]  /*0940*/  FADD R14, R12, R17 ;  /* 0x000000110c0e7221 */ /* 0x000fe20000000000 */
[----:B------:R-:W-:Y:S01]  /*0950*/  ISETP.NE.AND P4, PT, R10, RZ, PT ;  /* 0x000000ff0a00720c */ /* 0x000fe20003f85270 */
[C---:B------:R-:W-:Y:S01]  /*0960*/  FADD R6, R12.reuse, R29 ;  /* 0x0000001d0c067221 */ /* 0x040fe20000000000 */
[----:B------:R-:W-:Y:S01]  /*0970*/  FADD R10, R12, R19 ;  /* 0x000000130c0a7221 */ /* 0x000fe20000000000 */
[----:B------:R-:W-:Y:S01]  /*0980*/  ISETP.NE.AND P0, PT, R16, RZ, PT ;  /* 0x000000ff1000720c */ /* 0x000fe20003f05270 */
[----:B------:R-:W-:-:S09]  /*0990*/  FADD R8, R12, R11 ;  /* 0x0000000b0c087221 */ /* 0x000fd20000000000 */
[----:B------:R-:W-:Y:S01]  /*09a0*/  @!P4 FMUL R6, R6, 0.10000000149011611938 ;  /* 0x3dcccccd0606c820 */ /* 0x000fe20000400000 */
[----:B------:R-:W-:Y:S01]  /*09b0*/  FADD R27, R12, R27 ;  /* 0x0000001b0c1b7221 */ /* 0x000fe20000000000 */
[----:B------:R-:W-:Y:S02]  /*09c0*/  ISETP.NE.AND P6, PT, R3, RZ, PT ;  /* 0x000000ff0300720c */ /* 0x000fe40003fc5270 */
[----:B------:R-:W0:Y:S01]  /*09d0*/  LDC.64 R2, c[0x0][0x210] ;  /* 0x00008400ff027b82 */ /* 0x000e220000000a00 */
[----:B------:R-:W-:Y:S01]  /*09e0*/  ISETP.NE.AND P3, PT, R22, RZ, PT ;  /* 0x000000ff1600720c */ /* 0x000fe20003f65270 */
[----:B------:R-:W-:Y:S01]  /*09f0*/  @!P2 FMUL R10, R10, 0.10000000149011611938 ;  /* 0x3dcccccd0a0aa820 */ /* 0x000fe20000400000 */
[----:B------:R-:W-:Y:S01]  /*0a00*/  @!P1 FMUL R14, R14, 0.10000000149011611938 ;  /* 0x3dcccccd0e0e9820 */ /* 0x000fe20000400000 */
[----:B------:R-:W-:Y:S01]  /*0a10*/  @!P0 FMUL R27, R27, 0.10000000149011611938 ;  /* 0x3dcccccd1b1b8820 */ /* 0x000fe20000400000 */
[----:B------:R-:W-:-:S09]  /*0a20*/  FADD R23, R12, R23 ;  /* 0x000000170c177221 */ /* 0x000fd20000000000 */
[----:B------:R-:W-:Y:S01]  /*0a30*/  @!P3 FMUL R8, R8, 0.10000000149011611938 ;  /* 0x3dcccccd0808b820 */ /* 0x000fe20000400000 */
[----:B------:R-:W-:Y:S01]  /*0a40*/  @!P6 FMUL R23, R23, 0.10000000149011611938 ;  /* 0x3dcccccd1717e820 */ /* 0x000fe20000400000 */
[----:B------:R-:W-:Y:S01]  /*0a50*/  FADD R6, -R15, R6 ;  /* 0x000000060f067221 */ /* 0x000fe20000000100 */
[----:B------:R-:W-:Y:S01]  /*0a60*/  FADD R27, -R10, R27 ;  /* 0x0000001b0a1b7221 */ /* 0x000fe20000000100 */
[----:B------:R-:W-:Y:S01]  /*0a70*/  FADD R8, -R21, R8 ;  /* 0x0000000815087221 */ /* 0x000fe20000000100 */
[----:B------:R-:W-:Y:S01]  /*0a80*/  FADD R23, -R14, R23 ;  /* 0x000000170e177221 */ /* 0x000fe20000000100 */
[C---:B------:R-:W-:Y:S01]  /*0a90*/  FFMA R15, R4.reuse, R6, R15 ;  /* 0x00000006040f7223 */ /* 0x040fe2000000000f */
[C---:B------:R-:W-:Y:S01]  /*0aa0*/  FFMA R27, R5.reuse, R27, R10 ;  /* 0x0000001b051b7223 */ /* 0x040fe2000000000a */
[----:B------:R-:W-:Y:S01]  /*0ab0*/  FFMA R8, R4, R8, R21 ;  /* 0x0000000804087223 */ /* 0x000fe20000000015 */
[----:B------:R-:W-:-:S03]  /*0ac0*/  FFMA R14, R5, R23, R14 ;  /* 0x00000017050e7223 */ /* 0x000fc6000000000e */
[----:B------:R-:W-:Y:S01]  /*0ad0*/  FADD R8, -R15, R8 ;  /* 0x000000080f087221 */ /* 0x000fe20000000100 */
[----:B------:R-:W-:Y:S01]  /*0ae0*/  FADD R14, -R27, R14 ;  /* 0x0000000e1b0e7221 */ /* 0x000fe20000000100 */
[----:B0-----:R-:W-:-:S04]  /*0af0*/  IMAD.WIDE R2, R0, 0x4, R2 ;  /* 0x0000000400027825 */ /* 0x001fc800078e0202 */
[C---:B------:R-:W-:Y:S01]  /*0b00*/  FFMA R8, R24.reuse, R8, R15 ;  /* 0x0000000818087223 */ /* 0x040fe2000000000f */
[----:B------:R-:W-:-:S05]  /*0b10*/  FFMA R9, R24, R14, R27 ;  /* 0x0000000e18097223 */ /* 0x000fca000000001b */
[----:B------:R-:W-:Y:S01]  /*0b20*/  STG.E.64 desc[UR4][R2.64], R8 ;  /* 0x0000000802007986 */ /* 0x000fe2000c101b04 */
[----:B------:R-:W-:Y:S05]  /*0b30*/  EXIT ;  /* 0x000000000000794d */ /* 0x000fea0003800000 */
.L_x_0:
[----:B------:R-:W-:-:S00]  /*0b40*/  BRA `(.L_x_0) ;  /* 0xfffffffc00fc7947 */ /* 0x000fc0000383ffff */
[----:B------:R-:W-:-:S00]  /*0b50*/  NOP ;  /* 0x0000000000007918 */ /* 0x000fc00000000000 */
        /* <DEDUP_REMOVED lines=10> */
.L_x_1:


//--------------------- .nv.constant0.triton_poi_fused__unsafe_index_add_convolution_leaky_relu_mul_sub_21 --------------------------
	.section	.nv.constant0.triton_poi_fused__unsafe_index_add_convolution_leaky_relu_mul_sub_21,"a",@progbits
	.sectionflags	@""
	.align	4
.nv.constant0.triton_poi_fused__unsafe_index_add_convolution_leaky_relu_mul_sub_21:
	.zero		612
